//
// Generated by NVIDIA NVVM Compiler
//
// Compiler Build ID: CL-36424714
// Cuda compilation tools, release 13.0, V13.0.88
// Based on NVVM 20.0.0
//

.version 9.0
.target sm_100
.address_size 64

	// .globl	_Z20matrixMultiplyTilingPdS_S_
// _ZZ20matrixMultiplyTilingPdS_S_E4ts_A has been demoted
// _ZZ20matrixMultiplyTilingPdS_S_E4ts_B has been demoted

.visible .entry _Z20matrixMultiplyTilingPdS_S_(
	.param .u64 .ptr .align 1 _Z20matrixMultiplyTilingPdS_S__param_0,
	.param .u64 .ptr .align 1 _Z20matrixMultiplyTilingPdS_S__param_1,
	.param .u64 .ptr .align 1 _Z20matrixMultiplyTilingPdS_S__param_2
)
{
	.reg .b32 	%r<22>;
	.reg .b64 	%rd<14>;
	.reg .b64 	%fd<101>;
	// demoted variable
	.shared .align 8 .b8 _ZZ20matrixMultiplyTilingPdS_S_E4ts_A[2048];
	// demoted variable
	.shared .align 8 .b8 _ZZ20matrixMultiplyTilingPdS_S_E4ts_B[2048];
	ld.param.u64 	%rd1, [_Z20matrixMultiplyTilingPdS_S__param_0];
	ld.param.u64 	%rd2, [_Z20matrixMultiplyTilingPdS_S__param_1];
	ld.param.u64 	%rd3, [_Z20matrixMultiplyTilingPdS_S__param_2];
	cvta.to.global.u64 	%rd4, %rd2;
	cvta.to.global.u64 	%rd5, %rd1;
	cvta.to.global.u64 	%rd6, %rd3;
	mov.u32 	%r1, %ctaid.x;
	mov.u32 	%r2, %ntid.x;
	mov.u32 	%r3, %tid.x;
	mad.lo.s32 	%r4, %r1, %r2, %r3;
	mov.u32 	%r5, %ctaid.y;
	mov.u32 	%r6, %ntid.y;
	mov.u32 	%r7, %tid.y;
	mad.lo.s32 	%r8, %r5, %r6, %r7;
	shl.b32 	%r9, %r8, 5;
	add.s32 	%r10, %r9, %r4;
	mul.wide.s32 	%rd7, %r10, 8;
	add.s64 	%rd8, %rd6, %rd7;
	mov.b64 	%rd9, 0;
	st.global.u64 	[%rd8], %rd9;
	add.s32 	%r11, %r9, %r3;
	shl.b32 	%r12, %r7, 7;
	mov.u32 	%r13, _ZZ20matrixMultiplyTilingPdS_S_E4ts_A;
	add.s32 	%r14, %r13, %r12;
	shl.b32 	%r15, %r3, 3;
	add.s32 	%r16, %r14, %r15;
	shl.b32 	%r17, %r7, 5;
	add.s32 	%r18, %r4, %r17;
	mov.u32 	%r19, _ZZ20matrixMultiplyTilingPdS_S_E4ts_B;
	add.s32 	%r20, %r19, %r15;
	add.s32 	%r21, %r20, %r12;
	mul.wide.u32 	%rd10, %r11, 8;
	add.s64 	%rd11, %rd5, %rd10;
	ld.global.f64 	%fd1, [%rd11];
	st.shared.f64 	[%r16], %fd1;
	mul.wide.s32 	%rd12, %r18, 8;
	add.s64 	%rd13, %rd4, %rd12;
	ld.global.f64 	%fd2, [%rd13];
	st.shared.f64 	[%r21], %fd2;
	bar.sync 	0;
	ld.shared.f64 	%fd3, [%r14];
	ld.shared.f64 	%fd4, [%r20];
	fma.rn.f64 	%fd5, %fd3, %fd4, 0d0000000000000000;
	ld.shared.f64 	%fd6, [%r14+8];
	ld.shared.f64 	%fd7, [%r20+128];
	fma.rn.f64 	%fd8, %fd6, %fd7, %fd5;
	ld.shared.f64 	%fd9, [%r14+16];
	ld.shared.f64 	%fd10, [%r20+256];
	fma.rn.f64 	%fd11, %fd9, %fd10, %fd8;
	ld.shared.f64 	%fd12, [%r14+24];
	ld.shared.f64 	%fd13, [%r20+384];
	fma.rn.f64 	%fd14, %fd12, %fd13, %fd11;
	ld.shared.f64 	%fd15, [%r14+32];
	ld.shared.f64 	%fd16, [%r20+512];
	fma.rn.f64 	%fd17, %fd15, %fd16, %fd14;
	ld.shared.f64 	%fd18, [%r14+40];
	ld.shared.f64 	%fd19, [%r20+640];
	fma.rn.f64 	%fd20, %fd18, %fd19, %fd17;
	ld.shared.f64 	%fd21, [%r14+48];
	ld.shared.f64 	%fd22, [%r20+768];
	fma.rn.f64 	%fd23, %fd21, %fd22, %fd20;
	ld.shared.f64 	%fd24, [%r14+56];
	ld.shared.f64 	%fd25, [%r20+896];
	fma.rn.f64 	%fd26, %fd24, %fd25, %fd23;
	ld.shared.f64 	%fd27, [%r14+64];
	ld.shared.f64 	%fd28, [%r20+1024];
	fma.rn.f64 	%fd29, %fd27, %fd28, %fd26;
	ld.shared.f64 	%fd30, [%r14+72];
	ld.shared.f64 	%fd31, [%r20+1152];
	fma.rn.f64 	%fd32, %fd30, %fd31, %fd29;
	ld.shared.f64 	%fd33, [%r14+80];
	ld.shared.f64 	%fd34, [%r20+1280];
	fma.rn.f64 	%fd35, %fd33, %fd34, %fd32;
	ld.shared.f64 	%fd36, [%r14+88];
	ld.shared.f64 	%fd37, [%r20+1408];
	fma.rn.f64 	%fd38, %fd36, %fd37, %fd35;
	ld.shared.f64 	%fd39, [%r14+96];
	ld.shared.f64 	%fd40, [%r20+1536];
	fma.rn.f64 	%fd41, %fd39, %fd40, %fd38;
	ld.shared.f64 	%fd42, [%r14+104];
	ld.shared.f64 	%fd43, [%r20+1664];
	fma.rn.f64 	%fd44, %fd42, %fd43, %fd41;
	ld.shared.f64 	%fd45, [%r14+112];
	ld.shared.f64 	%fd46, [%r20+1792];
	fma.rn.f64 	%fd47, %fd45, %fd46, %fd44;
	ld.shared.f64 	%fd48, [%r14+120];
	ld.shared.f64 	%fd49, [%r20+1920];
	fma.rn.f64 	%fd50, %fd48, %fd49, %fd47;
	bar.sync 	0;
	ld.global.f64 	%fd51, [%rd11+128];
	st.shared.f64 	[%r16], %fd51;
	ld.global.f64 	%fd52, [%rd13+4096];
	st.shared.f64 	[%r21], %fd52;
	bar.sync 	0;
	ld.shared.f64 	%fd53, [%r14];
	ld.shared.f64 	%fd54, [%r20];
	fma.rn.f64 	%fd55, %fd53, %fd54, %fd50;
	ld.shared.f64 	%fd56, [%r14+8];
	ld.shared.f64 	%fd57, [%r20+128];
	fma.rn.f64 	%fd58, %fd56, %fd57, %fd55;
	ld.shared.f64 	%fd59, [%r14+16];
	ld.shared.f64 	%fd60, [%r20+256];
	fma.rn.f64 	%fd61, %fd59, %fd60, %fd58;
	ld.shared.f64 	%fd62, [%r14+24];
	ld.shared.f64 	%fd63, [%r20+384];
	fma.rn.f64 	%fd64, %fd62, %fd63, %fd61;
	ld.shared.f64 	%fd65, [%r14+32];
	ld.shared.f64 	%fd66, [%r20+512];
	fma.rn.f64 	%fd67, %fd65, %fd66, %fd64;
	ld.shared.f64 	%fd68, [%r14+40];
	ld.shared.f64 	%fd69, [%r20+640];
	fma.rn.f64 	%fd70, %fd68, %fd69, %fd67;
	ld.shared.f64 	%fd71, [%r14+48];
	ld.shared.f64 	%fd72, [%r20+768];
	fma.rn.f64 	%fd73, %fd71, %fd72, %fd70;
	ld.shared.f64 	%fd74, [%r14+56];
	ld.shared.f64 	%fd75, [%r20+896];
	fma.rn.f64 	%fd76, %fd74, %fd75, %fd73;
	ld.shared.f64 	%fd77, [%r14+64];
	ld.shared.f64 	%fd78, [%r20+1024];
	fma.rn.f64 	%fd79, %fd77, %fd78, %fd76;
	ld.shared.f64 	%fd80, [%r14+72];
	ld.shared.f64 	%fd81, [%r20+1152];
	fma.rn.f64 	%fd82, %fd80, %fd81, %fd79;
	ld.shared.f64 	%fd83, [%r14+80];
	ld.shared.f64 	%fd84, [%r20+1280];
	fma.rn.f64 	%fd85, %fd83, %fd84, %fd82;
	ld.shared.f64 	%fd86, [%r14+88];
	ld.shared.f64 	%fd87, [%r20+1408];
	fma.rn.f64 	%fd88, %fd86, %fd87, %fd85;
	ld.shared.f64 	%fd89, [%r14+96];
	ld.shared.f64 	%fd90, [%r20+1536];
	fma.rn.f64 	%fd91, %fd89, %fd90, %fd88;
	ld.shared.f64 	%fd92, [%r14+104];
	ld.shared.f64 	%fd93, [%r20+1664];
	fma.rn.f64 	%fd94, %fd92, %fd93, %fd91;
	ld.shared.f64 	%fd95, [%r14+112];
	ld.shared.f64 	%fd96, [%r20+1792];
	fma.rn.f64 	%fd97, %fd95, %fd96, %fd94;
	ld.shared.f64 	%fd98, [%r14+120];
	ld.shared.f64 	%fd99, [%r20+1920];
	fma.rn.f64 	%fd100, %fd98, %fd99, %fd97;
	bar.sync 	0;
	st.global.f64 	[%rd8], %fd100;
	ret;

}


// ===== COMPILED SASS (sm_100) =====

	.target	sm_100

	.elftype	@"ET_EXEC"


//--------------------- .note.nv.tkinfo           --------------------------
	.section	.note.nv.tkinfo,"",@"SHT_NOTE"
	.sectionflags	@"SHF_NOTE_NV_TKINFO"
	.tkinfo
        /*0018*/ 	.word	0x00000002
        /*0030*/ 	.string	""
        /*0030*/ 	.string	"ptxas"
        /*0030*/ 	.string	"Cuda compilation tools, release 13.0, V13.0.88"
        /*0030*/ 	.string	"Build cuda_13.0.r13.0/compiler.36424714_0"
        /*0030*/ 	.string	"-arch sm_100 -m 64 "



//--------------------- .note.nv.cuinfo           --------------------------
	.section	.note.nv.cuinfo,"",@"SHT_NOTE"
	.sectionflags	@"SHF_NOTE_NV_CUINFO"
        /*0018*/ 	.short	0x0002
        /*001a*/ 	.short	0x0064
        /*001c*/ 	.short	0x0082
	.zero		2


//--------------------- .nv.info                  --------------------------
	.section	.nv.info,"",@"SHT_CUDA_INFO"
	.align	4


	//----- nvinfo : EIATTR_REGCOUNT
	.align		4
        /*0000*/ 	.byte	0x04, 0x2f
        /*0002*/ 	.short	(.L_1 - .L_0)
	.align		4
.L_0:
        /*0004*/ 	.word	index@(_Z20matrixMultiplyTilingPdS_S_)
        /*0008*/ 	.word	0x00000020


	//----- nvinfo : EIATTR_FRAME_SIZE
	.align		4
.L_1:
        /*000c*/ 	.byte	0x04, 0x11
        /*000e*/ 	.short	(.L_3 - .L_2)
	.align		4
.L_2:
        /*0010*/ 	.word	index@(_Z20matrixMultiplyTilingPdS_S_)
        /*0014*/ 	.word	0x00000000


	//----- nvinfo : EIATTR_MIN_STACK_SIZE
	.align		4
.L_3:
        /*0018*/ 	.byte	0x04, 0x12
        /*001a*/ 	.short	(.L_5 - .L_4)
	.align		4
.L_4:
        /*001c*/ 	.word	index@(_Z20matrixMultiplyTilingPdS_S_)
        /*0020*/ 	.word	0x00000000
.L_5:


//--------------------- .nv.compat                --------------------------
	.section	.nv.compat,"",@"SHT_CUDA_COMPAT_INFO"
	.align	4
        /*0000*/ 	.byte	0x02, 0x09, 0x00, 0x00, 0x02, 0x02, 0x01, 0x00, 0x02, 0x05, 0x05, 0x00, 0x03, 0x07, 0x01, 0x01
        /*0010*/ 	.byte	0x02, 0x03, 0x00, 0x00, 0x02, 0x06, 0x01, 0x00, 0x04, 0x0b, 0x08, 0x00, 0x01, 0x00, 0x00, 0x00
        /*0020*/ 	.byte	0x00, 0x00, 0x00, 0x00


//--------------------- .nv.info._Z20matrixMultiplyTilingPdS_S_ --------------------------
	.section	.nv.info._Z20matrixMultiplyTilingPdS_S_,"",@"SHT_CUDA_INFO"
	.sectionflags	@""
	.align	4


	//----- nvinfo : EIATTR_CUDA_API_VERSION
	.align		4
        /*0000*/ 	.byte	0x04, 0x37
        /*0002*/ 	.short	(.L_7 - .L_6)
.L_6:
        /*0004*/ 	.word	0x00000082


	//----- nvinfo : EIATTR_KPARAM_INFO
	.align		4
.L_7:
        /*0008*/ 	.byte	0x04, 0x17
        /*000a*/ 	.short	(.L_9 - .L_8)
.L_8:
        /*000c*/ 	.word	0x00000000
        /*0010*/ 	.short	0x0002
        /*0012*/ 	.short	0x0010
        /*0014*/ 	.byte	0x00, 0xf5, 0x21, 0x00


	//----- nvinfo : EIATTR_KPARAM_INFO
	.align		4
.L_9:
        /*0018*/ 	.byte	0x04, 0x17
        /*001a*/ 	.short	(.L_11 - .L_10)
.L_10:
        /*001c*/ 	.word	0x00000000
        /*0020*/ 	.short	0x0001
        /*0022*/ 	.short	0x0008
        /*0024*/ 	.byte	0x00, 0xf5, 0x21, 0x00


	//----- nvinfo : EIATTR_KPARAM_INFO
	.align		4
.L_11:
        /*0028*/ 	.byte	0x04, 0x17
        /*002a*/ 	.short	(.L_13 - .L_12)
.L_12:
        /*002c*/ 	.word	0x00000000
        /*0030*/ 	.short	0x0000
        /*0032*/ 	.short	0x0000
        /*0034*/ 	.byte	0x00, 0xf5, 0x21, 0x00


	//----- nvinfo : EIATTR_SPARSE_MMA_MASK
	.align		4
.L_13:
        /*0038*/ 	.byte	0x03, 0x50
        /*003a*/ 	.short	0x0000


	//----- nvinfo : EIATTR_MAXREG_COUNT
	.align		4
        /*003c*/ 	.byte	0x03, 0x1b
        /*003e*/ 	.short	0x00ff


	//----- nvinfo : EIATTR_NUM_BARRIERS
	.align		4
        /*0040*/ 	.byte	0x02, 0x4c
        /*0042*/ 	.byte	0x01
	.zero		1


	//----- nvinfo : EIATTR_MERCURY_ISA_VERSION
	.align		4
        /*0044*/ 	.byte	0x03, 0x5f
        /*0046*/ 	.short	0x0101


	//----- nvinfo : EIATTR_VRC_CTA_INIT_COUNT
	.align		4
        /*0048*/ 	.byte	0x02, 0x4a
	.zero		1
	.zero		1


	//----- nvinfo : EIATTR_EXIT_INSTR_OFFSETS
	.align		4
        /*004c*/ 	.byte	0x04, 0x1c
        /*004e*/ 	.short	(.L_15 - .L_14)


	//   ....[0]....
.L_14:
        /*0050*/ 	.word	0x000007a0


	//----- nvinfo : EIATTR_CBANK_PARAM_SIZE
	.align		4
.L_15:
        /*0054*/ 	.byte	0x03, 0x19
        /*0056*/ 	.short	0x0018


	//----- nvinfo : EIATTR_PARAM_CBANK
	.align		4
        /*0058*/ 	.byte	0x04, 0x0a
        /*005a*/ 	.short	(.L_17 - .L_16)
	.align		4
.L_16:
        /*005c*/ 	.word	index@(.nv.constant0._Z20matrixMultiplyTilingPdS_S_)
        /*0060*/ 	.short	0x0380
        /*0062*/ 	.short	0x0018


	//----- nvinfo : EIATTR_SW_WAR
	.align		4
.L_17:
        /*0064*/ 	.byte	0x04, 0x36
        /*0066*/ 	.short	(.L_19 - .L_18)
.L_18:
        /*0068*/ 	.word	0x00000008
.L_19:


//--------------------- .nv.callgraph             --------------------------
	.section	.nv.callgraph,"",@"SHT_CUDA_CALLGRAPH"
	.align	4
	.sectionentsize	8
	.align		4
        /*0000*/ 	.word	0x00000000
	.align		4
        /*0004*/ 	.word	0xffffffff
	.align		4
        /*0008*/ 	.word	0x00000000
	.align		4
        /*000c*/ 	.word	0xfffffffe
	.align		4
        /*0010*/ 	.word	0x00000000
	.align		4
        /*0014*/ 	.word	0xfffffffd
	.align		4
        /*0018*/ 	.word	0x00000000
	.align		4
        /*001c*/ 	.word	0xfffffffc


//--------------------- .text._Z20matrixMultiplyTilingPdS_S_ --------------------------
	.section	.text._Z20matrixMultiplyTilingPdS_S_,"ax",@progbits
	.align	128
        .global         _Z20matrixMultiplyTilingPdS_S_
        .type           _Z20matrixMultiplyTilingPdS_S_,@function
        .size           _Z20matrixMultiplyTilingPdS_S_,(.L_x_1 - _Z20matrixMultiplyTilingPdS_S_)
        .other          _Z20matrixMultiplyTilingPdS_S_,@"STO_CUDA_ENTRY STV_DEFAULT"
_Z20matrixMultiplyTilingPdS_S_:
.text._Z20matrixMultiplyTilingPdS_S_:
[----:B------:R-:W-:Y:S01]  /*0000*/  LDC R1, c[0x0][0x37c] ;  /* 0x0000df00ff017b82 */ /* 0x000fe20000000800 */
[----:B------:R-:W0:Y:S07]  /*0010*/  S2R R4, SR_TID.X ;  /* 0x0000000000047919 */ /* 0x000e2e0000002100 */
[----:B------:R-:W0:Y:S01]  /*0020*/  LDC R0, c[0x0][0x360] ;  /* 0x0000d800ff007b82 */ /* 0x000e220000000800 */
[----:B------:R-:W1:Y:S01]  /*0030*/  LDCU.64 UR8, c[0x0][0x358] ;  /* 0x00006b00ff0877ac */ /* 0x000e620008000a00 */
[----:B------:R-:W2:Y:S06]  /*0040*/  S2R R11, SR_TID.Y ;  /* 0x00000000000b7919 */ /* 0x000eac0000002200 */
[----:B------:R-:W0:Y:S08]  /*0050*/  S2UR UR4, SR_CTAID.X ;  /* 0x00000000000479c3 */ /* 0x000e300000002500 */
[----:B------:R-:W3:Y:S08]  /*0060*/  S2UR UR5, SR_CTAID.Y ;  /* 0x00000000000579c3 */ /* 0x000ef00000002600 */
[----:B------:R-:W3:Y:S08]  /*0070*/  LDC R3, c[0x0][0x364] ;  /* 0x0000d900ff037b82 */ /* 0x000ef00000000800 */
[----:B------:R-:W4:Y:S01]  /*0080*/  LDC.64 R18, c[0x0][0x390] ;  /* 0x0000e400ff127b82 */ /* 0x000f220000000a00 */
[----:B0-----:R-:W-:-:S05]  /*0090*/  IMAD R0, R0, UR4, R4 ;  /* 0x0000000400007c24 */ /* 0x001fca000f8e0204 */
[----:B--2---:R-:W-:Y:S02]  /*00a0*/  LEA R9, R11, R0, 0x5 ;  /* 0x000000000b097211 */ /* 0x004fe400078e28ff */
[----:B------:R-:W0:Y:S08]  /*00b0*/  LDC.64 R16, c[0x0][0x380] ;  /* 0x0000e000ff107b82 */ /* 0x000e300000000a00 */
[----:B------:R-:W2:Y:S01]  /*00c0*/  LDC.64 R6, c[0x0][0x388] ;  /* 0x0000e200ff067b82 */ /* 0x000ea20000000a00 */
[----:B---3--:R-:W-:-:S05]  /*00d0*/  IMAD R3, R3, UR5, R11 ;  /* 0x0000000503037c24 */ /* 0x008fca000f8e020b */
[C---:B------:R-:W-:Y:S02]  /*00e0*/  LEA R5, R3.reuse, R0, 0x5 ;  /* 0x0000000003057211 */ /* 0x040fe400078e28ff */
[----:B------:R-:W-:-:S03]  /*00f0*/  LEA R3, R3, R4, 0x5 ;  /* 0x0000000403037211 */ /* 0x000fc600078e28ff */
[----:B----4-:R-:W-:-:S04]  /*0100*/  IMAD.WIDE R18, R5, 0x8, R18 ;  /* 0x0000000805127825 */ /* 0x010fc800078e0212 */
[----:B0-----:R-:W-:Y:S01]  /*0110*/  IMAD.WIDE.U32 R16, R3, 0x8, R16 ;  /* 0x0000000803107825 */ /* 0x001fe200078e0010 */
[----:B-1----:R-:W-:Y:S04]  /*0120*/  STG.E.64 desc[UR8][R18.64], RZ ;  /* 0x000000ff12007986 */ /* 0x002fe8000c101b08 */
[----:B------:R-:W3:Y:S01]  /*0130*/  LDG.E.64 R28, desc[UR8][R16.64] ;  /* 0x00000008101c7981 */ /* 0x000ee2000c1e1b00 */
[----:B--2---:R-:W-:-:S05]  /*0140*/  IMAD.WIDE R6, R9, 0x8, R6 ;  /* 0x0000000809067825 */ /* 0x004fca00078e0206 */
[----:B------:R-:W2:Y:S01]  /*0150*/  LDG.E.64 R8, desc[UR8][R6.64] ;  /* 0x0000000806087981 */ /* 0x000ea2000c1e1b00 */
[----:B------:R-:W0:Y:S01]  /*0160*/  S2UR UR6, SR_CgaCtaId ;  /* 0x00000000000679c3 */ /* 0x000e220000008800 */
[----:B------:R-:W-:Y:S02]  /*0170*/  UMOV UR4, 0x400 ;  /* 0x0000040000047882 */ /* 0x000fe40000000000 */
[----:B------:R-:W-:Y:S02]  /*0180*/  UIADD3 UR5, UPT, UPT, UR4, 0x800, URZ ;  /* 0x0000080004057890 */ /* 0x000fe4000fffe0ff */
[----:B0-----:R-:W-:Y:S02]  /*0190*/  ULEA UR4, UR6, UR4, 0x18 ;  /* 0x0000000406047291 */ /* 0x001fe4000f8ec0ff */
[----:B------:R-:W-:-:S04]  /*01a0*/  ULEA UR5, UR6, UR5, 0x18 ;  /* 0x0000000506057291 */ /* 0x000fc8000f8ec0ff */
[C---:B------:R-:W-:Y:S02]  /*01b0*/  LEA R3, R11.reuse, UR4, 0x7 ;  /* 0x000000040b037c11 */ /* 0x040fe4000f8e38ff */
[C---:B------:R-:W-:Y:S02]  /*01c0*/  LEA R2, R4.reuse, UR5, 0x3 ;  /* 0x0000000504027c11 */ /* 0x040fe4000f8e18ff */
[----:B------:R-:W-:Y:S02]  /*01d0*/  LEA R4, R4, R3, 0x3 ;  /* 0x0000000304047211 */ /* 0x000fe400078e18ff */
[----:B------:R-:W-:-:S03]  /*01e0*/  LEA R0, R11, R2, 0x7 ;  /* 0x000000020b007211 */ /* 0x000fc600078e38ff */
[----:B---3--:R-:W-:Y:S04]  /*01f0*/  STS.64 [R4], R28 ;  /* 0x0000001c04007388 */ /* 0x008fe80000000a00 */
[----:B--2---:R-:W-:Y:S01]  /*0200*/  STS.64 [R0], R8 ;  /* 0x0000000800007388 */ /* 0x004fe20000000a00 */
[----:B------:R-:W-:Y:S06]  /*0210*/  BAR.SYNC.DEFER_BLOCKING 0x0 ;  /* 0x0000000000007b1d */ /* 0x000fec0000010000 */
[----:B------:R-:W-:Y:S04]  /*0220*/  LDS.64 R22, [R2] ;  /* 0x0000000002167984 */ /* 0x000fe80000000a00 */
[----:B------:R-:W0:Y:S04]  /*0230*/  LDS.128 R12, [R3] ;  /* 0x00000000030c7984 */ /* 0x000e280000000c00 */
[----:B------:R-:W1:Y:S04]  /*0240*/  LDS.64 R26, [R2+0x80] ;  /* 0x00008000021a7984 */ /* 0x000e680000000a00 */
[----:B------:R-:W-:Y:S04]  /*0250*/  LDS.64 R24, [R2+0x100] ;  /* 0x0001000002187984 */ /* 0x000fe80000000a00 */
[----:B------:R-:W2:Y:S04]  /*0260*/  LDS.128 R8, [R3+0x10] ;  /* 0x0000100003087984 */ /* 0x000ea80000000c00 */
[----:B------:R-:W3:Y:S04]  /*0270*/  LDS.64 R20, [R2+0x180] ;  /* 0x0001800002147984 */ /* 0x000ee80000000a00 */
[----:B------:R-:W-:Y:S01]  /*0280*/  LDS.64 R28, [R2+0x680] ;  /* 0x00068000021c7984 */ /* 0x000fe20000000a00 */
[----:B0-----:R-:W-:-:S03]  /*0290*/  DFMA R12, R12, R22, RZ ;  /* 0x000000160c0c722b */ /* 0x001fc600000000ff */
[----:B------:R-:W-:Y:S05]  /*02a0*/  LDS.64 R22, [R2+0x200] ;  /* 0x0002000002167984 */ /* 0x000fea0000000a00 */
[----:B-1----:R-:W-:Y:S02]  /*02b0*/  DFMA R26, R26, R14, R12 ;  /* 0x0000000e1a1a722b */ /* 0x002fe4000000000c */
[----:B------:R-:W0:Y:S06]  /*02c0*/  LDS.128 R12, [R3+0x20] ;  /* 0x00002000030c7984 */ /* 0x000e2c0000000c00 */
[----:B--2---:R-:W-:Y:S01]  /*02d0*/  DFMA R26, R8, R24, R26 ;  /* 0x00000018081a722b */ /* 0x004fe2000000001a */
[----:B------:R-:W1:Y:S07]  /*02e0*/  LDS.64 R24, [R2+0x280] ;  /* 0x0002800002187984 */ /* 0x000e6e0000000a00 */
[----:B---3--:R-:W-:Y:S01]  /*02f0*/  DFMA R26, R20, R10, R26 ;  /* 0x0000000a141a722b */ /* 0x008fe2000000001a */
[----:B------:R-:W-:Y:S04]  /*0300*/  LDS.64 R20, [R2+0x300] ;  /* 0x0003000002147984 */ /* 0x000fe80000000a00 */
[----:B------:R-:W2:Y:S03]  /*0310*/  LDS.128 R8, [R3+0x30] ;  /* 0x0000300003087984 */ /* 0x000ea60000000c00 */
[----:B0-----:R-:W-:Y:S01]  /*0320*/  DFMA R26, R12, R22, R26 ;  /* 0x000000160c1a722b */ /* 0x001fe2000000001a */
[----:B------:R-:W0:Y:S07]  /*0330*/  LDS.64 R22, [R2+0x380] ;  /* 0x0003800002167984 */ /* 0x000e2e0000000a00 */
[----:B-1----:R-:W-:Y:S01]  /*0340*/  DFMA R26, R24, R14, R26 ;  /* 0x0000000e181a722b */ /* 0x002fe2000000001a */
[----:B------:R-:W-:Y:S04]  /*0350*/  LDS.64 R24, [R2+0x400] ;  /* 0x0004000002187984 */ /* 0x000fe80000000a00 */
[----:B------:R-:W1:Y:S03]  /*0360*/  LDS.128 R12, [R3+0x40] ;  /* 0x00004000030c7984 */ /* 0x000e660000000c00 */
[----:B--2---:R-:W-:Y:S01]  /*0370*/  DFMA R26, R8, R20, R26 ;  /* 0x00000014081a722b */ /* 0x004fe2000000001a */
[----:B------:R-:W2:Y:S07]  /*0380*/  LDS.64 R20, [R2+0x480] ;  /* 0x0004800002147984 */ /* 0x000eae0000000a00 */
[----:B0-----:R-:W-:Y:S01]  /*0390*/  DFMA R26, R22, R10, R26 ;  /* 0x0000000a161a722b */ /* 0x001fe2000000001a */
[----:B------:R-:W-:Y:S04]  /*03a0*/  LDS.64 R22, [R2+0x500] ;  /* 0x0005000002167984 */ /* 0x000fe80000000a00 */
[----:B------:R-:W0:Y:S03]  /*03b0*/  LDS.128 R8, [R3+0x50] ;  /* 0x0000500003087984 */ /* 0x000e260000000c00 */
[----:B-1----:R-:W-:Y:S01]  /*03c0*/  DFMA R26, R12, R24, R26 ;  /* 0x000000180c1a722b */ /* 0x002fe2000000001a */
[----:B------:R-:W1:Y:S07]  /*03d0*/  LDS.64 R24, [R2+0x580] ;  /* 0x0005800002187984 */ /* 0x000e6e0000000a00 */
[----:B--2---:R-:W-:Y:S01]  /*03e0*/  DFMA R26, R20, R14, R26 ;  /* 0x0000000e141a722b */ /* 0x004fe2000000001a */
[----:B------:R-:W-:Y:S04]  /*03f0*/  LDS.64 R20, [R2+0x600] ;  /* 0x0006000002147984 */ /* 0x000fe80000000a00 */
[----:B------:R-:W2:Y:S03]  /*0400*/  LDS.128 R12, [R3+0x60] ;  /* 0x00006000030c7984 */ /* 0x000ea60000000c00 */
[----:B0-----:R-:W-:-:S02]  /*0410*/  DFMA R8, R8, R22, R26 ;  /* 0x000000160808722b */ /* 0x001fc4000000001a */
[----:B------:R-:W-:Y:S06]  /*0420*/  LDS.64 R26, [R2+0x700] ;  /* 0x00070000021a7984 */ /* 0x000fec0000000a00 */
[----:B-1----:R-:W-:Y:S01]  /*0430*/  DFMA R8, R24, R10, R8 ;  /* 0x0000000a1808722b */ /* 0x002fe20000000008 */
[----:B------:R-:W-:Y:S07]  /*0440*/  LDS.64 R24, [R2+0x780] ;  /* 0x0007800002187984 */ /* 0x000fee0000000a00 */
[----:B--2---:R-:W-:-:S02]  /*0450*/  DFMA R12, R12, R20, R8 ;  /* 0x000000140c0c722b */ /* 0x004fc40000000008 */
[----:B------:R-:W0:Y:S01]  /*0460*/  LDS.128 R8, [R3+0x70] ;  /* 0x0000700003087984 */ /* 0x000e220000000c00 */
[----:B------:R-:W-:Y:S06]  /*0470*/  BAR.SYNC.DEFER_BLOCKING 0x0 ;  /* 0x0000000000007b1d */ /* 0x000fec0000010000 */
[----:B------:R-:W2:Y:S04]  /*0480*/  LDG.E.64 R16, desc[UR8][R16.64+0x80] ;  /* 0x0000800810107981 */ /* 0x000ea8000c1e1b00 */
[----:B------:R-:W3:Y:S01]  /*0490*/  LDG.E.64 R6, desc[UR8][R6.64+0x1000] ;  /* 0x0010000806067981 */ /* 0x000ee2000c1e1b00 */
[----:B------:R-:W-:-:S08]  /*04a0*/  DFMA R12, R28, R14, R12 ;  /* 0x0000000e1c0c722b */ /* 0x000fd0000000000c */
[----:B0-----:R-:W-:-:S08]  /*04b0*/  DFMA R26, R8, R26, R12 ;  /* 0x0000001a081a722b */ /* 0x001fd0000000000c */
[----:B------:R-:W-:Y:S01]  /*04c0*/  DFMA R10, R24, R10, R26 ;  /* 0x0000000a180a722b */ /* 0x000fe2000000001a */
[----:B--2---:R-:W-:Y:S04]  /*04d0*/  STS.64 [R4], R16 ;  /* 0x0000001004007388 */ /* 0x004fe80000000a00 */
[----:B---3--:R-:W-:Y:S01]  /*04e0*/  STS.64 [R0], R6 ;  /* 0x0000000600007388 */ /* 0x008fe20000000a00 */
        /* <DEDUP_REMOVED lines=8> */
[----:B0-----:R-:W-:-:S03]  /*0570*/  DFMA R10, R20, R6, R10 ;  /* 0x00000006140a722b */ /* 0x001fc6000000000a */
[----:B------:R-:W0:Y:S04]  /*0580*/  LDS.128 R4, [R3+0x20] ;  /* 0x0000200003047984 */ /* 0x000e280000000c00 */
[----:B------:R-:W4:Y:S01]  /*0590*/  LDS.64 R20, [R2+0x280] ;  /* 0x0002800002147984 */ /* 0x000f220000000a00 */
[----:B-1----:R-:W-:-:S03]  /*05a0*/  DFMA R10, R28, R22, R10 ;  /* 0x000000161c0a722b */ /* 0x002fc6000000000a */
[----:B------:R-:W-:Y:S05]  /*05b0*/  LDS.64 R22, [R2+0x300] ;  /* 0x0003000002167984 */ /* 0x000fea0000000a00 */
[----:B--2---:R-:W-:Y:S02]  /*05c0*/  DFMA R12, R12, R8, R10 ;  /* 0x000000080c0c722b */ /* 0x004fe4000000000a */
[----:B------:R-:W1:Y:S06]  /*05d0*/  LDS.128 R8, [R3+0x30] ;  /* 0x0000300003087984 */ /* 0x000e6c0000000c00 */
[----:B---3--:R-:W-:Y:S01]  /*05e0*/  DFMA R12, R16, R14, R12 ;  /* 0x0000000e100c722b */ /* 0x008fe2000000000c */
[----:B------:R-:W2:Y:S07]  /*05f0*/  LDS.64 R16, [R2+0x380] ;  /* 0x0003800002107984 */ /* 0x000eae0000000a00 */
[----:B0-----:R-:W-:Y:S01]  /*0600*/  DFMA R4, R4, R24, R12 ;  /* 0x000000180404722b */ /* 0x001fe2000000000c */
[----:B------:R-:W-:Y:S04]  /*0610*/  LDS.64 R24, [R2+0x400] ;  /* 0x0004000002187984 */ /* 0x000fe80000000a00 */
[----:B------:R-:W0:Y:S03]  /*0620*/  LDS.128 R12, [R3+0x40] ;  /* 0x00004000030c7984 */ /* 0x000e260000000c00 */
[----:B----4-:R-:W-:Y:S01]  /*0630*/  DFMA R4, R20, R6, R4 ;  /* 0x000000061404722b */ /* 0x010fe20000000004 */
[----:B------:R-:W3:Y:S07]  /*0640*/  LDS.64 R20, [R2+0x480] ;  /* 0x0004800002147984 */ /* 0x000eee0000000a00 */
        /* <DEDUP_REMOVED lines=8> */
[----:B---3--:R-:W-:Y:S01]  /*06d0*/  DFMA R12, R20, R14, R12 ;  /* 0x0000000e140c722b */ /* 0x008fe2000000000c */
[----:B------:R-:W3:Y:S07]  /*06e0*/  LDS.64 R20, [R2+0x680] ;  /* 0x0006800002147984 */ /* 0x000eee0000000a00 */
[----:B-1----:R-:W-:Y:S01]  /*06f0*/  DFMA R26, R4, R22, R12 ;  /* 0x00000016041a722b */ /* 0x002fe2000000000c */
[----:B------:R-:W-:Y:S04]  /*0700*/  LDS.64 R4, [R2+0x700] ;  /* 0x0007000002047984 */ /* 0x000fe80000000a00 */
[----:B------:R-:W1:Y:S04]  /*0710*/  LDS.128 R12, [R3+0x70] ;  /* 0x00007000030c7984 */ /* 0x000e680000000c00 */
[----:B------:R-:W4:Y:S01]  /*0720*/  LDS.64 R22, [R2+0x780] ;  /* 0x0007800002167984 */ /* 0x000f220000000a00 */
[----:B--2---:R-:W-:-:S08]  /*0730*/  DFMA R6, R16, R6, R26 ;  /* 0x000000061006722b */ /* 0x004fd0000000001a */
[----:B0-----:R-:W-:-:S08]  /*0740*/  DFMA R6, R8, R24, R6 ;  /* 0x000000180806722b */ /* 0x001fd00000000006 */
[----:B---3--:R-:W-:-:S08]  /*0750*/  DFMA R6, R20, R10, R6 ;  /* 0x0000000a1406722b */ /* 0x008fd00000000006 */
[----:B-1----:R-:W-:-:S08]  /*0760*/  DFMA R4, R12, R4, R6 ;  /* 0x000000040c04722b */ /* 0x002fd00000000006 */
[----:B----4-:R-:W-:Y:S01]  /*0770*/  DFMA R4, R22, R14, R4 ;  /* 0x0000000e1604722b */ /* 0x010fe20000000004 */
[----:B------:R-:W-:Y:S06]  /*0780*/  BAR.SYNC.DEFER_BLOCKING 0x0 ;  /* 0x0000000000007b1d */ /* 0x000fec0000010000 */
[----:B------:R-:W-:Y:S01]  /*0790*/  STG.E.64 desc[UR8][R18.64], R4 ;  /* 0x0000000412007986 */ /* 0x000fe2000c101b08 */
[----:B------:R-:W-:Y:S05]  /*07a0*/  EXIT ;  /* 0x000000000000794d */ /* 0x000fea0003800000 */
.L_x_0:
[----:B------:R-:W-:-:S00]  /*07b0*/  BRA `(.L_x_0) ;  /* 0xfffffffc00fc7947 */ /* 0x000fc0000383ffff */
[----:B------:R-:W-:-:S00]  /*07c0*/  NOP ;  /* 0x0000000000007918 */ /* 0x000fc00000000000 */
        /* <DEDUP_REMOVED lines=11> */
.L_x_1:


//--------------------- .nv.shared._Z20matrixMultiplyTilingPdS_S_ --------------------------
	.section	.nv.shared._Z20matrixMultiplyTilingPdS_S_,"aw",@nobits
	.sectionflags	@""
	.align	8
.nv.shared._Z20matrixMultiplyTilingPdS_S_:
	.zero		5120


//--------------------- .nv.shared.reserved.0     --------------------------
	.section	.nv.shared.reserved.0,"aw",@nobits
	.weak		__nv_reservedSMEM_offset_0_alias
	.size		__nv_reservedSMEM_offset_0_alias, 0, 64
	.other		__nv_reservedSMEM_offset_0_alias,@"STO_CUDA_RESERVED_SHARED STV_DEFAULT"
__nv_reservedSMEM_offset_0_alias:
	.zero		0
	.zero		64


//--------------------- .nv.constant0._Z20matrixMultiplyTilingPdS_S_ --------------------------
	.section	.nv.constant0._Z20matrixMultiplyTilingPdS_S_,"a",@progbits
	.sectionflags	@""
	.align	4
.nv.constant0._Z20matrixMultiplyTilingPdS_S_:
	.zero		920


//--------------------- SYMBOLS --------------------------

	.type		.nv.reservedSmem.offset0,@object
	.size		.nv.reservedSmem.offset0,0x4
	.type		.nv.reservedSmem.cap,@object
	.size		.nv.reservedSmem.cap,0x4
